//
// Generated by NVIDIA NVVM Compiler
//
// Compiler Build ID: CL-36424714
// Cuda compilation tools, release 13.0, V13.0.88
// Based on NVVM 20.0.0
//

.version 9.0
.target sm_100
.address_size 64

	// .globl	_Z8calcularPd

.visible .entry _Z8calcularPd(
	.param .u64 .ptr .align 1 _Z8calcularPd_param_0
)
{
	.reg .pred 	%p<3>;
	.reg .b32 	%r<9>;
	.reg .b64 	%rd<5>;
	.reg .b64 	%fd<74>;

	ld.param.u64 	%rd1, [_Z8calcularPd_param_0];
	mov.u32 	%r1, %tid.x;
	mov.u32 	%r5, %ctaid.x;
	shl.b32 	%r6, %r5, 10;
	or.b32  	%r2, %r6, %r1;
	setp.gt.u32 	%p1, %r2, 2000;
	@%p1 bra 	$L__BB0_4;
	cvt.rn.f64.u32 	%fd7, %r1;
	fma.rn.f64 	%fd72, %fd7, 0d3F4FFFFEED1F417E, 0d3E012E0BE826D695;
	mov.f64 	%fd73, 0d3FF0000000000000;
	mov.b32 	%r8, 0;
$L__BB0_2:
	fma.rn.f64 	%fd8, %fd72, %fd72, 0d3FF0000000000000;
	mov.f64 	%fd9, 0d4010000000000000;
	div.rn.f64 	%fd10, %fd9, %fd8;
	add.f64 	%fd11, %fd73, %fd10;
	add.f64 	%fd12, %fd72, 0d3E112E0BE826D695;
	fma.rn.f64 	%fd13, %fd12, %fd12, 0d3FF0000000000000;
	div.rn.f64 	%fd14, %fd9, %fd13;
	add.f64 	%fd15, %fd11, %fd14;
	add.f64 	%fd16, %fd12, 0d3E112E0BE826D695;
	fma.rn.f64 	%fd17, %fd16, %fd16, 0d3FF0000000000000;
	div.rn.f64 	%fd18, %fd9, %fd17;
	add.f64 	%fd19, %fd15, %fd18;
	add.f64 	%fd20, %fd16, 0d3E112E0BE826D695;
	fma.rn.f64 	%fd21, %fd20, %fd20, 0d3FF0000000000000;
	div.rn.f64 	%fd22, %fd9, %fd21;
	add.f64 	%fd23, %fd19, %fd22;
	add.f64 	%fd24, %fd20, 0d3E112E0BE826D695;
	fma.rn.f64 	%fd25, %fd24, %fd24, 0d3FF0000000000000;
	div.rn.f64 	%fd26, %fd9, %fd25;
	add.f64 	%fd27, %fd23, %fd26;
	add.f64 	%fd28, %fd24, 0d3E112E0BE826D695;
	fma.rn.f64 	%fd29, %fd28, %fd28, 0d3FF0000000000000;
	div.rn.f64 	%fd30, %fd9, %fd29;
	add.f64 	%fd31, %fd27, %fd30;
	add.f64 	%fd32, %fd28, 0d3E112E0BE826D695;
	fma.rn.f64 	%fd33, %fd32, %fd32, 0d3FF0000000000000;
	div.rn.f64 	%fd34, %fd9, %fd33;
	add.f64 	%fd35, %fd31, %fd34;
	add.f64 	%fd36, %fd32, 0d3E112E0BE826D695;
	fma.rn.f64 	%fd37, %fd36, %fd36, 0d3FF0000000000000;
	div.rn.f64 	%fd38, %fd9, %fd37;
	add.f64 	%fd39, %fd35, %fd38;
	add.f64 	%fd40, %fd36, 0d3E112E0BE826D695;
	fma.rn.f64 	%fd41, %fd40, %fd40, 0d3FF0000000000000;
	div.rn.f64 	%fd42, %fd9, %fd41;
	add.f64 	%fd43, %fd39, %fd42;
	add.f64 	%fd44, %fd40, 0d3E112E0BE826D695;
	fma.rn.f64 	%fd45, %fd44, %fd44, 0d3FF0000000000000;
	div.rn.f64 	%fd46, %fd9, %fd45;
	add.f64 	%fd47, %fd43, %fd46;
	add.f64 	%fd48, %fd44, 0d3E112E0BE826D695;
	fma.rn.f64 	%fd49, %fd48, %fd48, 0d3FF0000000000000;
	div.rn.f64 	%fd50, %fd9, %fd49;
	add.f64 	%fd51, %fd47, %fd50;
	add.f64 	%fd52, %fd48, 0d3E112E0BE826D695;
	fma.rn.f64 	%fd53, %fd52, %fd52, 0d3FF0000000000000;
	div.rn.f64 	%fd54, %fd9, %fd53;
	add.f64 	%fd55, %fd51, %fd54;
	add.f64 	%fd56, %fd52, 0d3E112E0BE826D695;
	fma.rn.f64 	%fd57, %fd56, %fd56, 0d3FF0000000000000;
	div.rn.f64 	%fd58, %fd9, %fd57;
	add.f64 	%fd59, %fd55, %fd58;
	add.f64 	%fd60, %fd56, 0d3E112E0BE826D695;
	fma.rn.f64 	%fd61, %fd60, %fd60, 0d3FF0000000000000;
	div.rn.f64 	%fd62, %fd9, %fd61;
	add.f64 	%fd63, %fd59, %fd62;
	add.f64 	%fd64, %fd60, 0d3E112E0BE826D695;
	fma.rn.f64 	%fd65, %fd64, %fd64, 0d3FF0000000000000;
	div.rn.f64 	%fd66, %fd9, %fd65;
	add.f64 	%fd67, %fd63, %fd66;
	add.f64 	%fd68, %fd64, 0d3E112E0BE826D695;
	fma.rn.f64 	%fd69, %fd68, %fd68, 0d3FF0000000000000;
	div.rn.f64 	%fd70, %fd9, %fd69;
	add.f64 	%fd73, %fd67, %fd70;
	add.f64 	%fd72, %fd68, 0d3E112E0BE826D695;
	add.s32 	%r8, %r8, 16;
	setp.ne.s32 	%p2, %r8, 500000;
	@%p2 bra 	$L__BB0_2;
	mul.f64 	%fd71, %fd73, 0d3E112E0BE826D695;
	cvta.to.global.u64 	%rd2, %rd1;
	mul.wide.u32 	%rd3, %r2, 8;
	add.s64 	%rd4, %rd2, %rd3;
	st.global.f64 	[%rd4], %fd71;
$L__BB0_4:
	ret;

}


// ===== COMPILED SASS (sm_100) =====

	.target	sm_100

	.elftype	@"ET_EXEC"


//--------------------- .note.nv.tkinfo           --------------------------
	.section	.note.nv.tkinfo,"",@"SHT_NOTE"
	.sectionflags	@"SHF_NOTE_NV_TKINFO"
	.tkinfo
        /*0018*/ 	.word	0x00000002
        /*0030*/ 	.string	""
        /*0030*/ 	.string	"ptxas"
        /*0030*/ 	.string	"Cuda compilation tools, release 13.0, V13.0.88"
        /*0030*/ 	.string	"Build cuda_13.0.r13.0/compiler.36424714_0"
        /*0030*/ 	.string	"-arch sm_100 -m 64 "



//--------------------- .note.nv.cuinfo           --------------------------
	.section	.note.nv.cuinfo,"",@"SHT_NOTE"
	.sectionflags	@"SHF_NOTE_NV_CUINFO"
        /*0018*/ 	.short	0x0002
        /*001a*/ 	.short	0x0064
        /*001c*/ 	.short	0x0082
	.zero		2


//--------------------- .nv.info                  --------------------------
	.section	.nv.info,"",@"SHT_CUDA_INFO"
	.align	4


	//----- nvinfo : EIATTR_REGCOUNT
	.align		4
        /*0000*/ 	.byte	0x04, 0x2f
        /*0002*/ 	.short	(.L_1 - .L_0)
	.align		4
.L_0:
        /*0004*/ 	.word	index@(_Z8calcularPd)
        /*0008*/ 	.word	0x0000001c


	//----- nvinfo : EIATTR_FRAME_SIZE
	.align		4
.L_1:
        /*000c*/ 	.byte	0x04, 0x11
        /*000e*/ 	.short	(.L_3 - .L_2)
	.align		4
.L_2:
        /*0010*/ 	.word	index@($__internal_0_$__cuda_sm20_div_rn_f64_full)
        /*0014*/ 	.word	0x00000000


	//----- nvinfo : EIATTR_FRAME_SIZE
	.align		4
.L_3:
        /*0018*/ 	.byte	0x04, 0x11
        /*001a*/ 	.short	(.L_5 - .L_4)
	.align		4
.L_4:
        /*001c*/ 	.word	index@(_Z8calcularPd)
        /*0020*/ 	.word	0x00000000


	//----- nvinfo : EIATTR_MIN_STACK_SIZE
	.align		4
.L_5:
        /*0024*/ 	.byte	0x04, 0x12
        /*0026*/ 	.short	(.L_7 - .L_6)
	.align		4
.L_6:
        /*0028*/ 	.word	index@(_Z8calcularPd)
        /*002c*/ 	.word	0x00000000
.L_7:


//--------------------- .nv.compat                --------------------------
	.section	.nv.compat,"",@"SHT_CUDA_COMPAT_INFO"
	.align	4
        /*0000*/ 	.byte	0x02, 0x09, 0x00, 0x00, 0x02, 0x02, 0x01, 0x00, 0x02, 0x05, 0x05, 0x00, 0x03, 0x07, 0x01, 0x01
        /*0010*/ 	.byte	0x02, 0x03, 0x00, 0x00, 0x02, 0x06, 0x01, 0x00, 0x04, 0x0b, 0x08, 0x00, 0x01, 0x00, 0x00, 0x00
        /*0020*/ 	.byte	0x00, 0x00, 0x00, 0x00


//--------------------- .nv.info._Z8calcularPd    --------------------------
	.section	.nv.info._Z8calcularPd,"",@"SHT_CUDA_INFO"
	.sectionflags	@""
	.align	4


	//----- nvinfo : EIATTR_CUDA_API_VERSION
	.align		4
        /*0000*/ 	.byte	0x04, 0x37
        /*0002*/ 	.short	(.L_9 - .L_8)
.L_8:
        /*0004*/ 	.word	0x00000082


	//----- nvinfo : EIATTR_KPARAM_INFO
	.align		4
.L_9:
        /*0008*/ 	.byte	0x04, 0x17
        /*000a*/ 	.short	(.L_11 - .L_10)
.L_10:
        /*000c*/ 	.word	0x00000000
        /*0010*/ 	.short	0x0000
        /*0012*/ 	.short	0x0000
        /*0014*/ 	.byte	0x00, 0xf5, 0x21, 0x00


	//----- nvinfo : EIATTR_SPARSE_MMA_MASK
	.align		4
.L_11:
        /*0018*/ 	.byte	0x03, 0x50
        /*001a*/ 	.short	0x0000


	//----- nvinfo : EIATTR_MAXREG_COUNT
	.align		4
        /*001c*/ 	.byte	0x03, 0x1b
        /*001e*/ 	.short	0x00ff


	//----- nvinfo : EIATTR_MERCURY_ISA_VERSION
	.align		4
        /*0020*/ 	.byte	0x03, 0x5f
        /*0022*/ 	.short	0x0101


	//----- nvinfo : EIATTR_VRC_CTA_INIT_COUNT
	.align		4
        /*0024*/ 	.byte	0x02, 0x4a
	.zero		1
	.zero		1


	//----- nvinfo : EIATTR_EXIT_INSTR_OFFSETS
	.align		4
        /*0028*/ 	.byte	0x04, 0x1c
        /*002a*/ 	.short	(.L_13 - .L_12)


	//   ....[0]....
.L_12:
        /*002c*/ 	.word	0x00000060


	//   ....[1]....
        /*0030*/ 	.word	0x000018a0


	//----- nvinfo : EIATTR_CRS_STACK_SIZE
	.align		4
.L_13:
        /*0034*/ 	.byte	0x04, 0x1e
        /*0036*/ 	.short	(.L_15 - .L_14)
.L_14:
        /*0038*/ 	.word	0x00000000


	//----- nvinfo : EIATTR_CBANK_PARAM_SIZE
	.align		4
.L_15:
        /*003c*/ 	.byte	0x03, 0x19
        /*003e*/ 	.short	0x0008


	//----- nvinfo : EIATTR_PARAM_CBANK
	.align		4
        /*0040*/ 	.byte	0x04, 0x0a
        /*0042*/ 	.short	(.L_17 - .L_16)
	.align		4
.L_16:
        /*0044*/ 	.word	index@(.nv.constant0._Z8calcularPd)
        /*0048*/ 	.short	0x0380
        /*004a*/ 	.short	0x0008


	//----- nvinfo : EIATTR_SW_WAR
	.align		4
.L_17:
        /*004c*/ 	.byte	0x04, 0x36
        /*004e*/ 	.short	(.L_19 - .L_18)
.L_18:
        /*0050*/ 	.word	0x00000008
.L_19:


//--------------------- .nv.callgraph             --------------------------
	.section	.nv.callgraph,"",@"SHT_CUDA_CALLGRAPH"
	.align	4
	.sectionentsize	8
	.align		4
        /*0000*/ 	.word	0x00000000
	.align		4
        /*0004*/ 	.word	0xffffffff
	.align		4
        /*0008*/ 	.word	0x00000000
	.align		4
        /*000c*/ 	.word	0xfffffffe
	.align		4
        /*0010*/ 	.word	0x00000000
	.align		4
        /*0014*/ 	.word	0xfffffffd
	.align		4
        /*0018*/ 	.word	0x00000000
	.align		4
        /*001c*/ 	.word	0xfffffffc


//--------------------- .text._Z8calcularPd       --------------------------
	.section	.text._Z8calcularPd,"ax",@progbits
	.align	128
        .global         _Z8calcularPd
        .type           _Z8calcularPd,@function
        .size           _Z8calcularPd,(.L_x_40 - _Z8calcularPd)
        .other          _Z8calcularPd,@"STO_CUDA_ENTRY STV_DEFAULT"
_Z8calcularPd:
.text._Z8calcularPd:
[----:B------:R-:W-:Y:S01]  /*0000*/  LDC R1, c[0x0][0x37c] ;  /* 0x0000df00ff017b82 */ /* 0x000fe20000000800 */
[----:B------:R-:W0:Y:S07]  /*0010*/  S2R R4, SR_TID.X ;  /* 0x0000000000047919 */ /* 0x000e2e0000002100 */
[----:B------:R-:W1:Y:S02]  /*0020*/  S2UR UR4, SR_CTAID.X ;  /* 0x00000000000479c3 */ /* 0x000e640000002500 */
[----:B-1----:R-:W-:-:S06]  /*0030*/  USHF.L.U32 UR4, UR4, 0xa, URZ ;  /* 0x0000000a04047899 */ /* 0x002fcc00080006ff */
[----:B0-----:R-:W-:-:S04]  /*0040*/  LOP3.LUT R0, R4, UR4, RZ, 0xfc, !PT ;  /* 0x0000000404007c12 */ /* 0x001fc8000f8efcff */
[----:B------:R-:W-:-:S13]  /*0050*/  ISETP.GT.U32.AND P0, PT, R0, 0x7d0, PT ;  /* 0x000007d00000780c */ /* 0x000fda0003f04070 */
[----:B------:R-:W-:Y:S05]  /*0060*/  @P0 EXIT ;  /* 0x000000000000094d */ /* 0x000fea0003800000 */
[----:B------:R-:W0:Y:S01]  /*0070*/  I2F.F64.U32 R8, R4 ;  /* 0x0000000400087312 */ /* 0x000e220000201800 */
[----:B------:R-:W-:Y:S01]  /*0080*/  IMAD.MOV.U32 R2, RZ, RZ, -0x17d9296b ;  /* 0xe826d695ff027424 */ /* 0x000fe200078e00ff */
[----:B------:R-:W-:Y:S01]  /*0090*/  UMOV UR4, 0xed1f417e ;  /* 0xed1f417e00047882 */ /* 0x000fe20000000000 */
[----:B------:R-:W-:Y:S01]  /*00a0*/  IMAD.MOV.U32 R3, RZ, RZ, 0x3e012e0b ;  /* 0x3e012e0bff037424 */ /* 0x000fe200078e00ff */
[----:B------:R-:W-:Y:S01]  /*00b0*/  UMOV UR5, 0x3f4ffffe ;  /* 0x3f4ffffe00057882 */ /* 0x000fe20000000000 */
[----:B------:R-:W-:Y:S01]  /*00c0*/  IMAD.MOV.U32 R14, RZ, RZ, 0x0 ;  /* 0x00000000ff0e7424 */ /* 0x000fe200078e00ff */
[----:B------:R-:W1:Y:S01]  /*00d0*/  LDCU.64 UR6, c[0x0][0x358] ;  /* 0x00006b00ff0677ac */ /* 0x000e620008000a00 */
[----:B------:R-:W-:Y:S02]  /*00e0*/  IMAD.MOV.U32 R15, RZ, RZ, 0x3ff00000 ;  /* 0x3ff00000ff0f7424 */ /* 0x000fe400078e00ff */
[----:B0-----:R-:W-:Y:S01]  /*00f0*/  DFMA R8, R8, UR4, R2 ;  /* 0x0000000408087c2b */ /* 0x001fe20008000002 */
[----:B------:R-:W-:-:S10]  /*0100*/  UMOV UR4, URZ ;  /* 0x000000ff00047c82 */ /* 0x000fd40008000000 */
.L_x_32:
[----:B------:R-:W-:Y:S01]  /*0110*/  DFMA R12, R8, R8, 1 ;  /* 0x3ff00000080c742b */ /* 0x000fe20000000008 */
[----:B------:R-:W-:Y:S01]  /*0120*/  IMAD.MOV.U32 R2, RZ, RZ, 0x1 ;  /* 0x00000001ff027424 */ /* 0x000fe200078e00ff */
[----:B------:R-:W-:Y:S01]  /*0130*/  UIADD3 UR4, UPT, UPT, UR4, 0x10, URZ ;  /* 0x0000001004047890 */ /* 0x000fe2000fffe0ff */
[----:B------:R-:W-:Y:S01]  /*0140*/  BSSY.RECONVERGENT B1, `(.L_x_0) ;  /* 0x0000013000017945 */ /* 0x000fe20003800200 */
[----:B------:R-:W-:Y:S01]  /*0150*/  UMOV UR5, URZ ;  /* 0x000000ff00057c82 */ /* 0x000fe20008000000 */
[----:B------:R-:W-:Y:S01]  /*0160*/  UMOV UR8, 0x40100000 ;  /* 0x4010000000087882 */ /* 0x000fe20000000000 */
[----:B------:R-:W0:Y:S01]  /*0170*/  MUFU.RCP64H R3, R13 ;  /* 0x0000000d00037308 */ /* 0x000e220000001800 */
[----:B------:R-:W-:Y:S01]  /*0180*/  UISETP.NE.AND UP0, UPT, UR4, 0x7a120, UPT ;  /* 0x0007a1200400788c */ /* 0x000fe2000bf05270 */
[----:B0-----:R-:W-:-:S08]  /*0190*/  DFMA R4, -R12, R2, 1 ;  /* 0x3ff000000c04742b */ /* 0x001fd00000000102 */
[----:B------:R-:W-:-:S08]  /*01a0*/  DFMA R4, R4, R4, R4 ;  /* 0x000000040404722b */ /* 0x000fd00000000004 */
[----:B------:R-:W-:-:S08]  /*01b0*/  DFMA R4, R2, R4, R2 ;  /* 0x000000040204722b */ /* 0x000fd00000000002 */
[----:B------:R-:W-:-:S08]  /*01c0*/  DFMA R2, -R12, R4, 1 ;  /* 0x3ff000000c02742b */ /* 0x000fd00000000104 */
[----:B------:R-:W-:-:S08]  /*01d0*/  DFMA R2, R4, R2, R4 ;  /* 0x000000020402722b */ /* 0x000fd00000000004 */
[----:B------:R-:W-:-:S08]  /*01e0*/  DMUL R4, R2, 4 ;  /* 0x4010000002047828 */ /* 0x000fd00000000000 */
[----:B------:R-:W-:-:S08]  /*01f0*/  DFMA R6, -R12, R4, 4 ;  /* 0x401000000c06742b */ /* 0x000fd00000000104 */
[----:B------:R-:W-:-:S10]  /*0200*/  DFMA R4, R2, R6, R4 ;  /* 0x000000060204722b */ /* 0x000fd40000000004 */
[----:B------:R-:W-:-:S05]  /*0210*/  FFMA R2, RZ, R13, R5 ;  /* 0x0000000dff027223 */ /* 0x000fca0000000005 */
[----:B------:R-:W-:-:S13]  /*0220*/  FSETP.GT.AND P0, PT, |R2|, 1.469367938527859385e-39, PT ;  /* 0x001000000200780b */ /* 0x000fda0003f04200 */
[----:B------:R-:W-:Y:S05]  /*0230*/  @P0 BRA `(.L_x_1) ;  /* 0x00000000000c0947 */ /* 0x000fea0003800000 */
[----:B------:R-:W-:-:S07]  /*0240*/  MOV R2, 0x260 ;  /* 0x0000026000027802 */ /* 0x000fce0000000f00 */
[----:B-1----:R-:W-:Y:S05]  /*0250*/  CALL.REL.NOINC `($__internal_0_$__cuda_sm20_div_rn_f64_full) ;  /* 0x0000001400947944 */ /* 0x002fea0003c00000 */
[----:B------:R-:W-:-:S07]  /*0260*/  IMAD.MOV.U32 R5, RZ, RZ, R3 ;  /* 0x000000ffff057224 */ /* 0x000fce00078e0003 */
.L_x_1:
[----:B-1----:R-:W-:Y:S05]  /*0270*/  BSYNC.RECONVERGENT B1 ;  /* 0x0000000000017941 */ /* 0x002fea0003800200 */
.L_x_0:
[----:B------:R-:W-:Y:S01]  /*0280*/  UMOV UR10, 0xe826d695 ;  /* 0xe826d695000a7882 */ /* 0x000fe20000000000 */
[----:B------:R-:W-:Y:S01]  /*0290*/  UMOV UR11, 0x3e112e0b ;  /* 0x3e112e0b000b7882 */ /* 0x000fe20000000000 */
[----:B------:R-:W-:Y:S01]  /*02a0*/  IMAD.MOV.U32 R2, RZ, RZ, 0x1 ;  /* 0x00000001ff027424 */ /* 0x000fe200078e00ff */
[----:B------:R-:W-:Y:S01]  /*02b0*/  DADD R8, R8, UR10 ;  /* 0x0000000a08087e29 */ /* 0x000fe20008000000 */
[----:B------:R-:W-:Y:S01]  /*02c0*/  BSSY.RECONVERGENT B1, `(.L_x_2) ;  /* 0x0000012000017945 */ /* 0x000fe20003800200 */
[----:B------:R-:W-:-:S06]  /*02d0*/  DADD R14, R4, R14 ;  /* 0x00000000040e7229 */ /* 0x000fcc000000000e */
[----:B------:R-:W-:-:S06]  /*02e0*/  DFMA R12, R8, R8, 1 ;  /* 0x3ff00000080c742b */ /* 0x000fcc0000000008 */
[----:B------:R-:W0:Y:S02]  /*02f0*/  MUFU.RCP64H R3, R13 ;  /* 0x0000000d00037308 */ /* 0x000e240000001800 */
        /* <DEDUP_REMOVED lines=12> */
[----:B------:R-:W-:Y:S05]  /*03c0*/  CALL.REL.NOINC `($__internal_0_$__cuda_sm20_div_rn_f64_full) ;  /* 0x0000001400387944 */ /* 0x000fea0003c00000 */
[----:B------:R-:W-:-:S07]  /*03d0*/  IMAD.MOV.U32 R2, RZ, RZ, R4 ;  /* 0x000000ffff027224 */ /* 0x000fce00078e0004 */
.L_x_3:
[----:B------:R-:W-:Y:S05]  /*03e0*/  BSYNC.RECONVERGENT B1 ;  /* 0x0000000000017941 */ /* 0x000fea0003800200 */
.L_x_2:
        /* <DEDUP_REMOVED lines=21> */
[----:B------:R-:W-:-:S07]  /*0540*/  MOV R5, R3 ;  /* 0x0000000300057202 */ /* 0x000fce0000000f00 */
.L_x_5:
[----:B------:R-:W-:Y:S05]  /*0550*/  BSYNC.RECONVERGENT B1 ;  /* 0x0000000000017941 */ /* 0x000fea0003800200 */
.L_x_4:
        /* <DEDUP_REMOVED lines=22> */
.L_x_7:
[----:B------:R-:W-:Y:S05]  /*06c0*/  BSYNC.RECONVERGENT B1 ;  /* 0x0000000000017941 */ /* 0x000fea0003800200 */
.L_x_6:
        /* <DEDUP_REMOVED lines=22> */
.L_x_9:
[----:B------:R-:W-:Y:S05]  /*0830*/  BSYNC.RECONVERGENT B1 ;  /* 0x0000000000017941 */ /* 0x000fea0003800200 */
.L_x_8:
        /* <DEDUP_REMOVED lines=22> */
.L_x_11:
[----:B------:R-:W-:Y:S05]  /*09a0*/  BSYNC.RECONVERGENT B1 ;  /* 0x0000000000017941 */ /* 0x000fea0003800200 */
.L_x_10:
        /* <DEDUP_REMOVED lines=22> */
.L_x_13:
[----:B------:R-:W-:Y:S05]  /*0b10*/  BSYNC.RECONVERGENT B1 ;  /* 0x0000000000017941 */ /* 0x000fea0003800200 */
.L_x_12:
[----:B------:R-:W-:Y:S01]  /*0b20*/  UMOV UR10, 0xe826d695 ;  /* 0xe826d695000a7882 */ /* 0x000fe20000000000 */
[----:B------:R-:W-:Y:S01]  /*0b30*/  UMOV UR11, 0x3e112e0b ;  /* 0x3e112e0b000b7882 */ /* 0x000fe20000000000 */
[----:B------:R-:W-:Y:S01]  /*0b40*/  MOV R2, 0x1 ;  /* 0x0000000100027802 */ /* 0x000fe20000000f00 */
        /* <DEDUP_REMOVED lines=19> */
.L_x_15:
[----:B------:R-:W-:Y:S05]  /*0c80*/  BSYNC.RECONVERGENT B1 ;  /* 0x0000000000017941 */ /* 0x000fea0003800200 */
.L_x_14:
        /* <DEDUP_REMOVED lines=22> */
.L_x_17:
[----:B------:R-:W-:Y:S05]  /*0df0*/  BSYNC.RECONVERGENT B1 ;  /* 0x0000000000017941 */ /* 0x000fea0003800200 */
.L_x_16:
        /* <DEDUP_REMOVED lines=22> */
.L_x_19:
[----:B------:R-:W-:Y:S05]  /*0f60*/  BSYNC.RECONVERGENT B1 ;  /* 0x0000000000017941 */ /* 0x000fea0003800200 */
.L_x_18:
        /* <DEDUP_REMOVED lines=22> */
.L_x_21:
[----:B------:R-:W-:Y:S05]  /*10d0*/  BSYNC.RECONVERGENT B1 ;  /* 0x0000000000017941 */ /* 0x000fea0003800200 */
.L_x_20:
        /* <DEDUP_REMOVED lines=22> */
.L_x_23:
[----:B------:R-:W-:Y:S05]  /*1240*/  BSYNC.RECONVERGENT B1 ;  /* 0x0000000000017941 */ /* 0x000fea0003800200 */
.L_x_22:
        /* <DEDUP_REMOVED lines=22> */
.L_x_25:
[----:B------:R-:W-:Y:S05]  /*13b0*/  BSYNC.RECONVERGENT B1 ;  /* 0x0000000000017941 */ /* 0x000fea0003800200 */
.L_x_24:
        /* <DEDUP_REMOVED lines=22> */
.L_x_27:
[----:B------:R-:W-:Y:S05]  /*1520*/  BSYNC.RECONVERGENT B1 ;  /* 0x0000000000017941 */ /* 0x000fea0003800200 */
.L_x_26:
        /* <DEDUP_REMOVED lines=22> */
.L_x_29:
[----:B------:R-:W-:Y:S05]  /*1690*/  BSYNC.RECONVERGENT B1 ;  /* 0x0000000000017941 */ /* 0x000fea0003800200 */
.L_x_28:
        /* <DEDUP_REMOVED lines=22> */
.L_x_31:
[----:B------:R-:W-:Y:S05]  /*1800*/  BSYNC.RECONVERGENT B1 ;  /* 0x0000000000017941 */ /* 0x000fea0003800200 */
.L_x_30:
[----:B------:R-:W-:Y:S01]  /*1810*/  UMOV UR8, 0xe826d695 ;  /* 0xe826d69500087882 */ /* 0x000fe20000000000 */
[----:B------:R-:W-:Y:S01]  /*1820*/  UMOV UR9, 0x3e112e0b ;  /* 0x3e112e0b00097882 */ /* 0x000fe20000000000 */
[----:B------:R-:W-:Y:S02]  /*1830*/  DADD R14, R14, R2 ;  /* 0x000000000e0e7229 */ /* 0x000fe40000000002 */
[----:B------:R-:W-:Y:S01]  /*1840*/  DADD R8, R8, UR8 ;  /* 0x0000000808087e29 */ /* 0x000fe20008000000 */
[----:B------:R-:W-:Y:S10]  /*1850*/  BRA.U UP0, `(.L_x_32) ;  /* 0xffffffe9002c7547 */ /* 0x000ff4000b83ffff */
[----:B------:R-:W0:Y:S01]  /*1860*/  LDC.64 R2, c[0x0][0x380] ;  /* 0x0000e000ff027b82 */ /* 0x000e220000000a00 */
[----:B------:R-:W-:Y:S01]  /*1870*/  DMUL R14, R14, UR8 ;  /* 0x000000080e0e7c28 */ /* 0x000fe20008000000 */
[----:B0-----:R-:W-:-:S06]  /*1880*/  IMAD.WIDE.U32 R2, R0, 0x8, R2 ;  /* 0x0000000800027825 */ /* 0x001fcc00078e0002 */
[----:B------:R-:W-:Y:S01]  /*1890*/  STG.E.64 desc[UR6][R2.64], R14 ;  /* 0x0000000e02007986 */ /* 0x000fe2000c101b06 */
[----:B------:R-:W-:Y:S05]  /*18a0*/  EXIT ;  /* 0x000000000000794d */ /* 0x000fea0003800000 */
        .weak           $__internal_0_$__cuda_sm20_div_rn_f64_full
        .type           $__internal_0_$__cuda_sm20_div_rn_f64_full,@function
        .size           $__internal_0_$__cuda_sm20_div_rn_f64_full,(.L_x_40 - $__internal_0_$__cuda_sm20_div_rn_f64_full)
$__internal_0_$__cuda_sm20_div_rn_f64_full:
[C---:B------:R-:W-:Y:S01]  /*18b0*/  FSETP.GEU.AND P0, PT, |R13|.reuse, 1.469367938527859385e-39, PT ;  /* 0x001000000d00780b */ /* 0x040fe20003f0e200 */
[----:B------:R-:W-:Y:S01]  /*18c0*/  IMAD.MOV.U32 R4, RZ, RZ, 0x1 ;  /* 0x00000001ff047424 */ /* 0x000fe200078e00ff */
[C---:B------:R-:W-:Y:S01]  /*18d0*/  LOP3.LUT R10, R13.reuse, 0x800fffff, RZ, 0xc0, !PT ;  /* 0x800fffff0d0a7812 */ /* 0x040fe200078ec0ff */
[----:B------:R-:W-:Y:S01]  /*18e0*/  IMAD.U32 R21, RZ, RZ, UR8 ;  /* 0x00000008ff157e24 */ /* 0x000fe2000f8e00ff */
[----:B------:R-:W-:Y:S01]  /*18f0*/  LOP3.LUT R6, R13, 0x7ff00000, RZ, 0xc0, !PT ;  /* 0x7ff000000d067812 */ /* 0x000fe200078ec0ff */
[----:B------:R-:W-:Y:S01]  /*1900*/  IMAD.U32 R20, RZ, RZ, UR5 ;  /* 0x00000005ff147e24 */ /* 0x000fe2000f8e00ff */
[----:B------:R-:W-:Y:S02]  /*1910*/  LOP3.LUT R11, R10, 0x3ff00000, RZ, 0xfc, !PT ;  /* 0x3ff000000a0b7812 */ /* 0x000fe400078efcff */
[----:B------:R-:W-:Y:S01]  /*1920*/  MOV R10, R12 ;  /* 0x0000000c000a7202 */ /* 0x000fe20000000f00 */
[----:B------:R-:W-:Y:S01]  /*1930*/  IMAD.MOV.U32 R18, RZ, RZ, R20 ;  /* 0x000000ffff127224 */ /* 0x000fe200078e0014 */
[----:B------:R-:W-:-:S03]  /*1940*/  LOP3.LUT R3, R21, 0x7ff00000, RZ, 0xc0, !PT ;  /* 0x7ff0000015037812 */ /* 0x000fc600078ec0ff */
[----:B------:R-:W-:Y:S01]  /*1950*/  @!P0 DMUL R10, R12, 8.98846567431157953865e+307 ;  /* 0x7fe000000c0a8828 */ /* 0x000fe20000000000 */
[----:B------:R-:W-:-:S05]  /*1960*/  ISETP.GE.U32.AND P1, PT, R3, R6, PT ;  /* 0x000000060300720c */ /* 0x000fca0003f26070 */
[----:B------:R-:W0:Y:S02]  /*1970*/  MUFU.RCP64H R5, R11 ;  /* 0x0000000b00057308 */ /* 0x000e240000001800 */
[----:B0-----:R-:W-:-:S08]  /*1980*/  DFMA R22, R4, -R10, 1 ;  /* 0x3ff000000416742b */ /* 0x001fd0000000080a */
[----:B------:R-:W-:-:S08]  /*1990*/  DFMA R22, R22, R22, R22 ;  /* 0x000000161616722b */ /* 0x000fd00000000016 */
[----:B------:R-:W-:Y:S01]  /*19a0*/  DFMA R22, R4, R22, R4 ;  /* 0x000000160416722b */ /* 0x000fe20000000004 */
[----:B------:R-:W-:-:S05]  /*19b0*/  IMAD.MOV.U32 R4, RZ, RZ, 0x1ca00000 ;  /* 0x1ca00000ff047424 */ /* 0x000fca00078e00ff */
[----:B------:R-:W-:Y:S02]  /*19c0*/  SEL R5, R4, 0x63400000, !P1 ;  /* 0x6340000004057807 */ /* 0x000fe40004800000 */
[----:B------:R-:W-:Y:S01]  /*19d0*/  DFMA R16, R22, -R10, 1 ;  /* 0x3ff000001610742b */ /* 0x000fe2000000080a */
[----:B------:R-:W-:Y:S02]  /*19e0*/  FSETP.GEU.AND P1, PT, |R21|, 1.469367938527859385e-39, PT ;  /* 0x001000001500780b */ /* 0x000fe40003f2e200 */
[----:B------:R-:W-:Y:S01]  /*19f0*/  LOP3.LUT R19, R5, 0x800fffff, R21, 0xf8, !PT ;  /* 0x800fffff05137812 */ /* 0x000fe200078ef815 */
[----:B------:R-:W-:-:S04]  /*1a00*/  IMAD.MOV.U32 R5, RZ, RZ, R3 ;  /* 0x000000ffff057224 */ /* 0x000fc800078e0003 */
[----:B------:R-:W-:-:S06]  /*1a10*/  DFMA R22, R22, R16, R22 ;  /* 0x000000101616722b */ /* 0x000fcc0000000016 */
[----:B------:R-:W-:Y:S05]  /*1a20*/  @P1 BRA `(.L_x_33) ;  /* 0x0000000000201947 */ /* 0x000fea0003800000 */
[----:B------:R-:W-:-:S04]  /*1a30*/  LOP3.LUT R16, R13, 0x7ff00000, RZ, 0xc0, !PT ;  /* 0x7ff000000d107812 */ /* 0x000fc800078ec0ff */
[----:B------:R-:W-:Y:S01]  /*1a40*/  ISETP.GE.U32.AND P1, PT, R3, R16, PT ;  /* 0x000000100300720c */ /* 0x000fe20003f26070 */
[----:B------:R-:W-:-:S03]  /*1a50*/  IMAD.MOV.U32 R16, RZ, RZ, RZ ;  /* 0x000000ffff107224 */ /* 0x000fc600078e00ff */
[----:B------:R-:W-:-:S04]  /*1a60*/  SEL R5, R4, 0x63400000, !P1 ;  /* 0x6340000004057807 */ /* 0x000fc80004800000 */
[----:B------:R-:W-:-:S04]  /*1a70*/  LOP3.LUT R5, R5, 0x80000000, R21, 0xf8, !PT ;  /* 0x8000000005057812 */ /* 0x000fc800078ef815 */
[----:B------:R-:W-:-:S06]  /*1a80*/  LOP3.LUT R17, R5, 0x100000, RZ, 0xfc, !PT ;  /* 0x0010000005117812 */ /* 0x000fcc00078efcff */
[----:B------:R-:W-:-:S10]  /*1a90*/  DFMA R18, R18, 2, -R16 ;  /* 0x400000001212782b */ /* 0x000fd40000000810 */
[----:B------:R-:W-:-:S07]  /*1aa0*/  LOP3.LUT R5, R19, 0x7ff00000, RZ, 0xc0, !PT ;  /* 0x7ff0000013057812 */ /* 0x000fce00078ec0ff */
.L_x_33:
[----:B------:R-:W-:Y:S01]  /*1ab0*/  VIADD R7, R5, 0xffffffff ;  /* 0xffffffff05077836 */ /* 0x000fe20000000000 */
[----:B------:R-:W-:Y:S01]  /*1ac0*/  @!P0 LOP3.LUT R6, R11, 0x7ff00000, RZ, 0xc0, !PT ;  /* 0x7ff000000b068812 */ /* 0x000fe200078ec0ff */
[----:B------:R-:W-:Y:S01]  /*1ad0*/  DMUL R16, R22, R18 ;  /* 0x0000001216107228 */ /* 0x000fe20000000000 */
[----:B------:R-:W-:Y:S02]  /*1ae0*/  BSSY.RECONVERGENT B0, `(.L_x_34) ;  /* 0x000003c000007945 */ /* 0x000fe40003800200 */
[----:B------:R-:W-:Y:S02]  /*1af0*/  ISETP.GT.U32.AND P0, PT, R7, 0x7feffffe, PT ;  /* 0x7feffffe0700780c */ /* 0x000fe40003f04070 */
[----:B------:R-:W-:-:S03]  /*1b00*/  IADD3 R7, PT, PT, R6, -0x1, RZ ;  /* 0xffffffff06077810 */ /* 0x000fc60007ffe0ff */
[----:B------:R-:W-:Y:S01]  /*1b10*/  DFMA R24, R16, -R10, R18 ;  /* 0x8000000a1018722b */ /* 0x000fe20000000012 */
[----:B------:R-:W-:-:S07]  /*1b20*/  ISETP.GT.U32.OR P0, PT, R7, 0x7feffffe, P0 ;  /* 0x7feffffe0700780c */ /* 0x000fce0000704470 */
[----:B------:R-:W-:-:S06]  /*1b30*/  DFMA R16, R22, R24, R16 ;  /* 0x000000181610722b */ /* 0x000fcc0000000010 */
[----:B------:R-:W-:Y:S05]  /*1b40*/  @P0 BRA `(.L_x_35) ;  /* 0x0000000000740947 */ /* 0x000fea0003800000 */
[----:B------:R-:W-:-:S04]  /*1b50*/  LOP3.LUT R6, R13, 0x7ff00000, RZ, 0xc0, !PT ;  /* 0x7ff000000d067812 */ /* 0x000fc800078ec0ff */
[CC--:B------:R-:W-:Y:S02]  /*1b60*/  VIADDMNMX R5, R3.reuse, -R6.reuse, 0xb9600000, !PT ;  /* 0xb960000003057446 */ /* 0x0c0fe40007800906 */
[----:B------:R-:W-:Y:S01]  /*1b70*/  ISETP.GE.U32.AND P0, PT, R3, R6, PT ;  /* 0x000000060300720c */ /* 0x000fe20003f06070 */
[----:B------:R-:W-:Y:S01]  /*1b80*/  IMAD.MOV.U32 R6, RZ, RZ, RZ ;  /* 0x000000ffff067224 */ /* 0x000fe200078e00ff */
[----:B------:R-:W-:Y:S02]  /*1b90*/  VIMNMX R5, PT, PT, R5, 0x46a00000, PT ;  /* 0x46a0000005057848 */ /* 0x000fe40003fe0100 */
[----:B------:R-:W-:-:S05]  /*1ba0*/  SEL R4, R4, 0x63400000, !P0 ;  /* 0x6340000004047807 */ /* 0x000fca0004000000 */
[----:B------:R-:W-:-:S04]  /*1bb0*/  IMAD.IADD R4, R5, 0x1, -R4 ;  /* 0x0000000105047824 */ /* 0x000fc800078e0a04 */
[----:B------:R-:W-:-:S06]  /*1bc0*/  VIADD R7, R4, 0x7fe00000 ;  /* 0x7fe0000004077836 */ /* 0x000fcc0000000000 */
[----:B------:R-:W-:-:S10]  /*1bd0*/  DMUL R22, R16, R6 ;  /* 0x0000000610167228 */ /* 0x000fd40000000000 */
[----:B------:R-:W-:-:S13]  /*1be0*/  FSETP.GTU.AND P0, PT, |R23|, 1.469367938527859385e-39, PT ;  /* 0x001000001700780b */ /* 0x000fda0003f0c200 */
[----:B------:R-:W-:Y:S05]  /*1bf0*/  @P0 BRA `(.L_x_36) ;  /* 0x0000000000a80947 */ /* 0x000fea0003800000 */
[----:B------:R-:W-:-:S06]  /*1c00*/  DFMA R10, R16, -R10, R18 ;  /* 0x8000000a100a722b */ /* 0x000fcc0000000012 */
[----:B------:R-:W-:-:S04]  /*1c10*/  IMAD.MOV.U32 R10, RZ, RZ, RZ ;  /* 0x000000ffff0a7224 */ /* 0x000fc800078e00ff */
[C---:B------:R-:W-:Y:S02]  /*1c20*/  FSETP.NEU.AND P0, PT, R11.reuse, RZ, PT ;  /* 0x000000ff0b00720b */ /* 0x040fe40003f0d000 */
[----:B------:R-:W-:-:S04]  /*1c30*/  LOP3.LUT R3, R11, 0x80000000, R13, 0x48, !PT ;  /* 0x800000000b037812 */ /* 0x000fc800078e480d */
[----:B------:R-:W-:-:S07]  /*1c40*/  LOP3.LUT R11, R3, R7, RZ, 0xfc, !PT ;  /* 0x00000007030b7212 */ /* 0x000fce00078efcff */
[----:B------:R-:W-:Y:S05]  /*1c50*/  @!P0 BRA `(.L_x_36) ;  /* 0x0000000000908947 */ /* 0x000fea0003800000 */
[----:B------:R-:W-:Y:S01]  /*1c60*/  IMAD.MOV R7, RZ, RZ, -R4 ;  /* 0x000000ffff077224 */ /* 0x000fe200078e0a04 */
[----:B------:R-:W-:Y:S01]  /*1c70*/  IADD3 R4, PT, PT, -R4, -0x43300000, RZ ;  /* 0xbcd0000004047810 */ /* 0x000fe20007ffe1ff */
[----:B------:R-:W-:-:S06]  /*1c80*/  IMAD.MOV.U32 R6, RZ, RZ, RZ ;  /* 0x000000ffff067224 */ /* 0x000fcc00078e00ff */
[----:B------:R-:W-:Y:S02]  /*1c90*/  DFMA R6, R22, -R6, R16 ;  /* 0x800000061606722b */ /* 0x000fe40000000010 */
[----:B------:R-:W-:-:S08]  /*1ca0*/  DMUL.RP R16, R16, R10 ;  /* 0x0000000a10107228 */ /* 0x000fd00000008000 */
[----:B------:R-:W-:Y:S02]  /*1cb0*/  FSETP.NEU.AND P0, PT, |R7|, R4, PT ;  /* 0x000000040700720b */ /* 0x000fe40003f0d200 */
[----:B------:R-:W-:Y:S02]  /*1cc0*/  LOP3.LUT R3, R17, R3, RZ, 0x3c, !PT ;  /* 0x0000000311037212 */ /* 0x000fe400078e3cff */
[----:B------:R-:W-:Y:S02]  /*1cd0*/  FSEL R4, R16, R22, !P0 ;  /* 0x0000001610047208 */ /* 0x000fe40004000000 */
[----:B------:R-:W-:-:S03]  /*1ce0*/  FSEL R5, R3, R23, !P0 ;  /* 0x0000001703057208 */ /* 0x000fc60004000000 */
[----:B------:R-:W-:Y:S01]  /*1cf0*/  IMAD.MOV.U32 R22, RZ, RZ, R4 ;  /* 0x000000ffff167224 */ /* 0x000fe200078e0004 */
[----:B------:R-:W-:Y:S01]  /*1d00*/  MOV R23, R5 ;  /* 0x0000000500177202 */ /* 0x000fe20000000f00 */
[----:B------:R-:W-:Y:S06]  /*1d10*/  BRA `(.L_x_36) ;  /* 0x0000000000607947 */ /* 0x000fec0003800000 */
.L_x_35:
[----:B------:R-:W-:-:S14]  /*1d20*/  DSETP.NAN.AND P0, PT, R20, R20, PT ;  /* 0x000000141400722a */ /* 0x000fdc0003f08000 */
[----:B------:R-:W-:Y:S05]  /*1d30*/  @P0 BRA `(.L_x_37) ;  /* 0x00000000004c0947 */ /* 0x000fea0003800000 */
[----:B------:R-:W-:-:S14]  /*1d40*/  DSETP.NAN.AND P0, PT, R12, R12, PT ;  /* 0x0000000c0c00722a */ /* 0x000fdc0003f08000 */
[----:B------:R-:W-:Y:S05]  /*1d50*/  @P0 BRA `(.L_x_38) ;  /* 0x0000000000340947 */ /* 0x000fea0003800000 */
[----:B------:R-:W-:Y:S01]  /*1d60*/  ISETP.NE.AND P0, PT, R5, R6, PT ;  /* 0x000000060500720c */ /* 0x000fe20003f05270 */
[----:B------:R-:W-:Y:S02]  /*1d70*/  IMAD.MOV.U32 R22, RZ, RZ, 0x0 ;  /* 0x00000000ff167424 */ /* 0x000fe400078e00ff */
[----:B------:R-:W-:-:S10]  /*1d80*/  IMAD.MOV.U32 R23, RZ, RZ, -0x80000 ;  /* 0xfff80000ff177424 */ /* 0x000fd400078e00ff */
[----:B------:R-:W-:Y:S05]  /*1d90*/  @!P0 BRA `(.L_x_36) ;  /* 0x0000000000408947 */ /* 0x000fea0003800000 */
[----:B------:R-:W-:Y:S02]  /*1da0*/  ISETP.NE.AND P0, PT, R5, 0x7ff00000, PT ;  /* 0x7ff000000500780c */ /* 0x000fe40003f05270 */
[----:B------:R-:W-:Y:S02]  /*1db0*/  LOP3.LUT R13, R21, 0x80000000, R13, 0x48, !PT ;  /* 0x80000000150d7812 */ /* 0x000fe400078e480d */
[----:B------:R-:W-:-:S13]  /*1dc0*/  ISETP.EQ.OR P0, PT, R6, RZ, !P0 ;  /* 0x000000ff0600720c */ /* 0x000fda0004702670 */
[----:B------:R-:W-:Y:S01]  /*1dd0*/  @P0 LOP3.LUT R3, R13, 0x7ff00000, RZ, 0xfc, !PT ;  /* 0x7ff000000d030812 */ /* 0x000fe200078efcff */
[----:B------:R-:W-:Y:S02]  /*1de0*/  @!P0 IMAD.MOV.U32 R22, RZ, RZ, RZ ;  /* 0x000000ffff168224 */ /* 0x000fe400078e00ff */
[----:B------:R-:W-:Y:S02]  /*1df0*/  @!P0 IMAD.MOV.U32 R23, RZ, RZ, R13 ;  /* 0x000000ffff178224 */ /* 0x000fe400078e000d */
[----:B------:R-:W-:Y:S02]  /*1e00*/  @P0 IMAD.MOV.U32 R22, RZ, RZ, RZ ;  /* 0x000000ffff160224 */ /* 0x000fe400078e00ff */
[----:B------:R-:W-:Y:S01]  /*1e10*/  @P0 IMAD.MOV.U32 R23, RZ, RZ, R3 ;  /* 0x000000ffff170224 */ /* 0x000fe200078e0003 */
[----:B------:R-:W-:Y:S06]  /*1e20*/  BRA `(.L_x_36) ;  /* 0x00000000001c7947 */ /* 0x000fec0003800000 */
.L_x_38:
[----:B------:R-:W-:Y:S01]  /*1e30*/  LOP3.LUT R3, R13, 0x80000, RZ, 0xfc, !PT ;  /* 0x000800000d037812 */ /* 0x000fe200078efcff */
[----:B------:R-:W-:-:S03]  /*1e40*/  IMAD.MOV.U32 R22, RZ, RZ, R12 ;  /* 0x000000ffff167224 */ /* 0x000fc600078e000c */
[----:B------:R-:W-:Y:S01]  /*1e50*/  MOV R23, R3 ;  /* 0x0000000300177202 */ /* 0x000fe20000000f00 */
[----:B------:R-:W-:Y:S06]  /*1e60*/  BRA `(.L_x_36) ;  /* 0x00000000000c7947 */ /* 0x000fec0003800000 */
.L_x_37:
[----:B------:R-:W-:Y:S01]  /*1e70*/  LOP3.LUT R3, R21, 0x80000, RZ, 0xfc, !PT ;  /* 0x0008000015037812 */ /* 0x000fe200078efcff */
[----:B------:R-:W-:-:S04]  /*1e80*/  IMAD.MOV.U32 R22, RZ, RZ, R20 ;  /* 0x000000ffff167224 */ /* 0x000fc800078e0014 */
[----:B------:R-:W-:-:S07]  /*1e90*/  IMAD.MOV.U32 R23, RZ, RZ, R3 ;  /* 0x000000ffff177224 */ /* 0x000fce00078e0003 */
.L_x_36:
[----:B------:R-:W-:Y:S05]  /*1ea0*/  BSYNC.RECONVERGENT B0 ;  /* 0x0000000000007941 */ /* 0x000fea0003800200 */
.L_x_34:
[----:B------:R-:W-:Y:S02]  /*1eb0*/  IMAD.MOV.U32 R6, RZ, RZ, R2 ;  /* 0x000000ffff067224 */ /* 0x000fe400078e0002 */
[----:B------:R-:W-:Y:S02]  /*1ec0*/  IMAD.MOV.U32 R7, RZ, RZ, 0x0 ;  /* 0x00000000ff077424 */ /* 0x000fe400078e00ff */
[----:B------:R-:W-:Y:S02]  /*1ed0*/  IMAD.MOV.U32 R4, RZ, RZ, R22 ;  /* 0x000000ffff047224 */ /* 0x000fe400078e0016 */
[----:B------:R-:W-:Y:S01]  /*1ee0*/  IMAD.MOV.U32 R3, RZ, RZ, R23 ;  /* 0x000000ffff037224 */ /* 0x000fe200078e0017 */
[----:B------:R-:W-:Y:S06]  /*1ef0*/  RET.REL.NODEC R6 `(_Z8calcularPd) ;  /* 0xffffffe006407950 */ /* 0x000fec0003c3ffff */
.L_x_39:
[----:B------:R-:W-:-:S00]  /*1f00*/  BRA `(.L_x_39) ;  /* 0xfffffffc00fc7947 */ /* 0x000fc0000383ffff */
[----:B------:R-:W-:-:S00]  /*1f10*/  NOP ;  /* 0x0000000000007918 */ /* 0x000fc00000000000 */
        /* <DEDUP_REMOVED lines=14> */
.L_x_40:


//--------------------- .nv.shared.reserved.0     --------------------------
	.section	.nv.shared.reserved.0,"aw",@nobits
	.weak		__nv_reservedSMEM_offset_0_alias
	.size		__nv_reservedSMEM_offset_0_alias, 0, 64
	.other		__nv_reservedSMEM_offset_0_alias,@"STO_CUDA_RESERVED_SHARED STV_DEFAULT"
__nv_reservedSMEM_offset_0_alias:
	.zero		0
	.zero		64


//--------------------- .nv.constant0._Z8calcularPd --------------------------
	.section	.nv.constant0._Z8calcularPd,"a",@progbits
	.sectionflags	@""
	.align	4
.nv.constant0._Z8calcularPd:
	.zero		904


//--------------------- SYMBOLS --------------------------

	.type		.nv.reservedSmem.offset0,@object
	.size		.nv.reservedSmem.offset0,0x4
